//
// Generated by NVIDIA NVVM Compiler
//
// Compiler Build ID: CL-36424714
// Cuda compilation tools, release 13.0, V13.0.88
// Based on NVVM 20.0.0
//

.version 9.0
.target sm_100
.address_size 64

	// .globl	_Z6matmulPKfS0_Pfmmm
// _ZZ6matmulPKfS0_PfmmmE3Nds has been demoted
// _ZZ6matmulPKfS0_PfmmmE3Mds has been demoted

.visible .entry _Z6matmulPKfS0_Pfmmm(
	.param .u64 .ptr .align 1 _Z6matmulPKfS0_Pfmmm_param_0,
	.param .u64 .ptr .align 1 _Z6matmulPKfS0_Pfmmm_param_1,
	.param .u64 .ptr .align 1 _Z6matmulPKfS0_Pfmmm_param_2,
	.param .u64 _Z6matmulPKfS0_Pfmmm_param_3,
	.param .u64 _Z6matmulPKfS0_Pfmmm_param_4,
	.param .u64 _Z6matmulPKfS0_Pfmmm_param_5
)
{
	.reg .pred 	%p<30>;
	.reg .b32 	%r<30>;
	.reg .b32 	%f<423>;
	.reg .b64 	%rd<38>;
	// demoted variable
	.shared .align 4 .b8 _ZZ6matmulPKfS0_PfmmmE3Nds[4096];
	// demoted variable
	.shared .align 4 .b8 _ZZ6matmulPKfS0_PfmmmE3Mds[4096];
	ld.param.u64 	%rd14, [_Z6matmulPKfS0_Pfmmm_param_0];
	ld.param.u64 	%rd15, [_Z6matmulPKfS0_Pfmmm_param_1];
	ld.param.u64 	%rd16, [_Z6matmulPKfS0_Pfmmm_param_2];
	ld.param.u64 	%rd17, [_Z6matmulPKfS0_Pfmmm_param_3];
	ld.param.u64 	%rd18, [_Z6matmulPKfS0_Pfmmm_param_4];
	ld.param.u64 	%rd19, [_Z6matmulPKfS0_Pfmmm_param_5];
	mov.u32 	%r13, %ctaid.x;
	shl.b32 	%r14, %r13, 7;
	mov.u32 	%r28, %tid.x;
	add.s32 	%r2, %r14, %r28;
	mov.u32 	%r15, %ctaid.y;
	mov.u32 	%r16, %ntid.y;
	mov.u32 	%r29, %tid.y;
	mad.lo.s32 	%r4, %r15, %r16, %r29;
	add.s64 	%rd1, %rd19, 31;
	setp.lt.u64 	%p1, %rd1, 32;
	mov.f32 	%f414, 0f00000000;
	mov.f32 	%f415, %f414;
	mov.f32 	%f416, %f414;
	mov.f32 	%f417, %f414;
	@%p1 bra 	$L__BB0_13;
	cvt.u64.u32 	%rd2, %r4;
	shl.b32 	%r17, %r29, 7;
	mov.u32 	%r18, _ZZ6matmulPKfS0_PfmmmE3Mds;
	add.s32 	%r5, %r18, %r17;
	shl.b32 	%r19, %r28, 2;
	add.s32 	%r6, %r5, %r19;
	mul.lo.s64 	%rd3, %rd19, %rd2;
	mov.u32 	%r20, _ZZ6matmulPKfS0_PfmmmE3Nds;
	add.s32 	%r8, %r20, %r19;
	add.s32 	%r7, %r8, %r17;
	shr.u64 	%rd4, %rd1, 5;
	cvta.to.global.u64 	%rd5, %rd14;
	cvta.to.global.u64 	%rd6, %rd15;
	mov.f32 	%f414, 0f00000000;
	mov.b64 	%rd37, 0;
$L__BB0_2:
	setp.le.u64 	%p2, %rd17, %rd2;
	cvt.s64.s32 	%rd10, %r28;
	setp.le.u64 	%p3, %rd19, %rd10;
	mov.f32 	%f418, 0f00000000;
	or.pred  	%p4, %p2, %p3;
	@%p4 bra 	$L__BB0_4;
	add.s64 	%rd21, %rd3, %rd10;
	shl.b64 	%rd22, %rd21, 2;
	add.s64 	%rd23, %rd5, %rd22;
	ld.global.f32 	%f418, [%rd23];
$L__BB0_4:
	cvt.s64.s32 	%rd24, %r2;
	setp.le.u64 	%p5, %rd18, %rd24;
	st.shared.f32 	[%r6], %f418;
	cvt.s64.s32 	%rd11, %r29;
	setp.le.u64 	%p6, %rd19, %rd11;
	mad.lo.s64 	%rd25, %rd18, %rd11, %rd24;
	shl.b64 	%rd26, %rd25, 2;
	add.s64 	%rd12, %rd6, %rd26;
	mov.f32 	%f419, 0f00000000;
	or.pred  	%p7, %p6, %p5;
	@%p7 bra 	$L__BB0_6;
	ld.global.f32 	%f419, [%rd12];
$L__BB0_6:
	add.s32 	%r21, %r2, 32;
	cvt.s64.s32 	%rd27, %r21;
	setp.le.u64 	%p9, %rd18, %rd27;
	st.shared.f32 	[%r7], %f419;
	bar.sync 	0;
	ld.shared.f32 	%f28, [%r5];
	ld.shared.f32 	%f29, [%r8];
	fma.rn.f32 	%f30, %f28, %f29, %f417;
	ld.shared.f32 	%f31, [%r5+4];
	ld.shared.f32 	%f32, [%r8+128];
	fma.rn.f32 	%f33, %f31, %f32, %f30;
	ld.shared.f32 	%f34, [%r5+8];
	ld.shared.f32 	%f35, [%r8+256];
	fma.rn.f32 	%f36, %f34, %f35, %f33;
	ld.shared.f32 	%f37, [%r5+12];
	ld.shared.f32 	%f38, [%r8+384];
	fma.rn.f32 	%f39, %f37, %f38, %f36;
	ld.shared.f32 	%f40, [%r5+16];
	ld.shared.f32 	%f41, [%r8+512];
	fma.rn.f32 	%f42, %f40, %f41, %f39;
	ld.shared.f32 	%f43, [%r5+20];
	ld.shared.f32 	%f44, [%r8+640];
	fma.rn.f32 	%f45, %f43, %f44, %f42;
	ld.shared.f32 	%f46, [%r5+24];
	ld.shared.f32 	%f47, [%r8+768];
	fma.rn.f32 	%f48, %f46, %f47, %f45;
	ld.shared.f32 	%f49, [%r5+28];
	ld.shared.f32 	%f50, [%r8+896];
	fma.rn.f32 	%f51, %f49, %f50, %f48;
	ld.shared.f32 	%f52, [%r5+32];
	ld.shared.f32 	%f53, [%r8+1024];
	fma.rn.f32 	%f54, %f52, %f53, %f51;
	ld.shared.f32 	%f55, [%r5+36];
	ld.shared.f32 	%f56, [%r8+1152];
	fma.rn.f32 	%f57, %f55, %f56, %f54;
	ld.shared.f32 	%f58, [%r5+40];
	ld.shared.f32 	%f59, [%r8+1280];
	fma.rn.f32 	%f60, %f58, %f59, %f57;
	ld.shared.f32 	%f61, [%r5+44];
	ld.shared.f32 	%f62, [%r8+1408];
	fma.rn.f32 	%f63, %f61, %f62, %f60;
	ld.shared.f32 	%f64, [%r5+48];
	ld.shared.f32 	%f65, [%r8+1536];
	fma.rn.f32 	%f66, %f64, %f65, %f63;
	ld.shared.f32 	%f67, [%r5+52];
	ld.shared.f32 	%f68, [%r8+1664];
	fma.rn.f32 	%f69, %f67, %f68, %f66;
	ld.shared.f32 	%f70, [%r5+56];
	ld.shared.f32 	%f71, [%r8+1792];
	fma.rn.f32 	%f72, %f70, %f71, %f69;
	ld.shared.f32 	%f73, [%r5+60];
	ld.shared.f32 	%f74, [%r8+1920];
	fma.rn.f32 	%f75, %f73, %f74, %f72;
	ld.shared.f32 	%f76, [%r5+64];
	ld.shared.f32 	%f77, [%r8+2048];
	fma.rn.f32 	%f78, %f76, %f77, %f75;
	ld.shared.f32 	%f79, [%r5+68];
	ld.shared.f32 	%f80, [%r8+2176];
	fma.rn.f32 	%f81, %f79, %f80, %f78;
	ld.shared.f32 	%f82, [%r5+72];
	ld.shared.f32 	%f83, [%r8+2304];
	fma.rn.f32 	%f84, %f82, %f83, %f81;
	ld.shared.f32 	%f85, [%r5+76];
	ld.shared.f32 	%f86, [%r8+2432];
	fma.rn.f32 	%f87, %f85, %f86, %f84;
	ld.shared.f32 	%f88, [%r5+80];
	ld.shared.f32 	%f89, [%r8+2560];
	fma.rn.f32 	%f90, %f88, %f89, %f87;
	ld.shared.f32 	%f91, [%r5+84];
	ld.shared.f32 	%f92, [%r8+2688];
	fma.rn.f32 	%f93, %f91, %f92, %f90;
	ld.shared.f32 	%f94, [%r5+88];
	ld.shared.f32 	%f95, [%r8+2816];
	fma.rn.f32 	%f96, %f94, %f95, %f93;
	ld.shared.f32 	%f97, [%r5+92];
	ld.shared.f32 	%f98, [%r8+2944];
	fma.rn.f32 	%f99, %f97, %f98, %f96;
	ld.shared.f32 	%f100, [%r5+96];
	ld.shared.f32 	%f101, [%r8+3072];
	fma.rn.f32 	%f102, %f100, %f101, %f99;
	ld.shared.f32 	%f103, [%r5+100];
	ld.shared.f32 	%f104, [%r8+3200];
	fma.rn.f32 	%f105, %f103, %f104, %f102;
	ld.shared.f32 	%f106, [%r5+104];
	ld.shared.f32 	%f107, [%r8+3328];
	fma.rn.f32 	%f108, %f106, %f107, %f105;
	ld.shared.f32 	%f109, [%r5+108];
	ld.shared.f32 	%f110, [%r8+3456];
	fma.rn.f32 	%f111, %f109, %f110, %f108;
	ld.shared.f32 	%f112, [%r5+112];
	ld.shared.f32 	%f113, [%r8+3584];
	fma.rn.f32 	%f114, %f112, %f113, %f111;
	ld.shared.f32 	%f115, [%r5+116];
	ld.shared.f32 	%f116, [%r8+3712];
	fma.rn.f32 	%f117, %f115, %f116, %f114;
	ld.shared.f32 	%f118, [%r5+120];
	ld.shared.f32 	%f119, [%r8+3840];
	fma.rn.f32 	%f120, %f118, %f119, %f117;
	ld.shared.f32 	%f121, [%r5+124];
	ld.shared.f32 	%f122, [%r8+3968];
	fma.rn.f32 	%f417, %f121, %f122, %f120;
	bar.sync 	0;
	mov.f32 	%f420, 0f00000000;
	or.pred  	%p10, %p6, %p9;
	@%p10 bra 	$L__BB0_8;
	ld.global.f32 	%f420, [%rd12+128];
$L__BB0_8:
	add.s32 	%r22, %r2, 64;
	cvt.s64.s32 	%rd28, %r22;
	setp.le.u64 	%p12, %rd18, %rd28;
	st.shared.f32 	[%r7], %f420;
	bar.sync 	0;
	ld.shared.f32 	%f124, [%r5];
	ld.shared.f32 	%f125, [%r8];
	fma.rn.f32 	%f126, %f124, %f125, %f416;
	ld.shared.f32 	%f127, [%r5+4];
	ld.shared.f32 	%f128, [%r8+128];
	fma.rn.f32 	%f129, %f127, %f128, %f126;
	ld.shared.f32 	%f130, [%r5+8];
	ld.shared.f32 	%f131, [%r8+256];
	fma.rn.f32 	%f132, %f130, %f131, %f129;
	ld.shared.f32 	%f133, [%r5+12];
	ld.shared.f32 	%f134, [%r8+384];
	fma.rn.f32 	%f135, %f133, %f134, %f132;
	ld.shared.f32 	%f136, [%r5+16];
	ld.shared.f32 	%f137, [%r8+512];
	fma.rn.f32 	%f138, %f136, %f137, %f135;
	ld.shared.f32 	%f139, [%r5+20];
	ld.shared.f32 	%f140, [%r8+640];
	fma.rn.f32 	%f141, %f139, %f140, %f138;
	ld.shared.f32 	%f142, [%r5+24];
	ld.shared.f32 	%f143, [%r8+768];
	fma.rn.f32 	%f144, %f142, %f143, %f141;
	ld.shared.f32 	%f145, [%r5+28];
	ld.shared.f32 	%f146, [%r8+896];
	fma.rn.f32 	%f147, %f145, %f146, %f144;
	ld.shared.f32 	%f148, [%r5+32];
	ld.shared.f32 	%f149, [%r8+1024];
	fma.rn.f32 	%f150, %f148, %f149, %f147;
	ld.shared.f32 	%f151, [%r5+36];
	ld.shared.f32 	%f152, [%r8+1152];
	fma.rn.f32 	%f153, %f151, %f152, %f150;
	ld.shared.f32 	%f154, [%r5+40];
	ld.shared.f32 	%f155, [%r8+1280];
	fma.rn.f32 	%f156, %f154, %f155, %f153;
	ld.shared.f32 	%f157, [%r5+44];
	ld.shared.f32 	%f158, [%r8+1408];
	fma.rn.f32 	%f159, %f157, %f158, %f156;
	ld.shared.f32 	%f160, [%r5+48];
	ld.shared.f32 	%f161, [%r8+1536];
	fma.rn.f32 	%f162, %f160, %f161, %f159;
	ld.shared.f32 	%f163, [%r5+52];
	ld.shared.f32 	%f164, [%r8+1664];
	fma.rn.f32 	%f165, %f163, %f164, %f162;
	ld.shared.f32 	%f166, [%r5+56];
	ld.shared.f32 	%f167, [%r8+1792];
	fma.rn.f32 	%f168, %f166, %f167, %f165;
	ld.shared.f32 	%f169, [%r5+60];
	ld.shared.f32 	%f170, [%r8+1920];
	fma.rn.f32 	%f171, %f169, %f170, %f168;
	ld.shared.f32 	%f172, [%r5+64];
	ld.shared.f32 	%f173, [%r8+2048];
	fma.rn.f32 	%f174, %f172, %f173, %f171;
	ld.shared.f32 	%f175, [%r5+68];
	ld.shared.f32 	%f176, [%r8+2176];
	fma.rn.f32 	%f177, %f175, %f176, %f174;
	ld.shared.f32 	%f178, [%r5+72];
	ld.shared.f32 	%f179, [%r8+2304];
	fma.rn.f32 	%f180, %f178, %f179, %f177;
	ld.shared.f32 	%f181, [%r5+76];
	ld.shared.f32 	%f182, [%r8+2432];
	fma.rn.f32 	%f183, %f181, %f182, %f180;
	ld.shared.f32 	%f184, [%r5+80];
	ld.shared.f32 	%f185, [%r8+2560];
	fma.rn.f32 	%f186, %f184, %f185, %f183;
	ld.shared.f32 	%f187, [%r5+84];
	ld.shared.f32 	%f188, [%r8+2688];
	fma.rn.f32 	%f189, %f187, %f188, %f186;
	ld.shared.f32 	%f190, [%r5+88];
	ld.shared.f32 	%f191, [%r8+2816];
	fma.rn.f32 	%f192, %f190, %f191, %f189;
	ld.shared.f32 	%f193, [%r5+92];
	ld.shared.f32 	%f194, [%r8+2944];
	fma.rn.f32 	%f195, %f193, %f194, %f192;
	ld.shared.f32 	%f196, [%r5+96];
	ld.shared.f32 	%f197, [%r8+3072];
	fma.rn.f32 	%f198, %f196, %f197, %f195;
	ld.shared.f32 	%f199, [%r5+100];
	ld.shared.f32 	%f200, [%r8+3200];
	fma.rn.f32 	%f201, %f199, %f200, %f198;
	ld.shared.f32 	%f202, [%r5+104];
	ld.shared.f32 	%f203, [%r8+3328];
	fma.rn.f32 	%f204, %f202, %f203, %f201;
	ld.shared.f32 	%f205, [%r5+108];
	ld.shared.f32 	%f206, [%r8+3456];
	fma.rn.f32 	%f207, %f205, %f206, %f204;
	ld.shared.f32 	%f208, [%r5+112];
	ld.shared.f32 	%f209, [%r8+3584];
	fma.rn.f32 	%f210, %f208, %f209, %f207;
	ld.shared.f32 	%f211, [%r5+116];
	ld.shared.f32 	%f212, [%r8+3712];
	fma.rn.f32 	%f213, %f211, %f212, %f210;
	ld.shared.f32 	%f214, [%r5+120];
	ld.shared.f32 	%f215, [%r8+3840];
	fma.rn.f32 	%f216, %f214, %f215, %f213;
	ld.shared.f32 	%f217, [%r5+124];
	ld.shared.f32 	%f218, [%r8+3968];
	fma.rn.f32 	%f416, %f217, %f218, %f216;
	bar.sync 	0;
	mov.f32 	%f421, 0f00000000;
	or.pred  	%p13, %p6, %p12;
	@%p13 bra 	$L__BB0_10;
	ld.global.f32 	%f421, [%rd12+256];
$L__BB0_10:
	add.s32 	%r23, %r2, 96;
	cvt.s64.s32 	%rd29, %r23;
	setp.le.u64 	%p15, %rd18, %rd29;
	st.shared.f32 	[%r7], %f421;
	bar.sync 	0;
	ld.shared.f32 	%f220, [%r5];
	ld.shared.f32 	%f221, [%r8];
	fma.rn.f32 	%f222, %f220, %f221, %f415;
	ld.shared.f32 	%f223, [%r5+4];
	ld.shared.f32 	%f224, [%r8+128];
	fma.rn.f32 	%f225, %f223, %f224, %f222;
	ld.shared.f32 	%f226, [%r5+8];
	ld.shared.f32 	%f227, [%r8+256];
	fma.rn.f32 	%f228, %f226, %f227, %f225;
	ld.shared.f32 	%f229, [%r5+12];
	ld.shared.f32 	%f230, [%r8+384];
	fma.rn.f32 	%f231, %f229, %f230, %f228;
	ld.shared.f32 	%f232, [%r5+16];
	ld.shared.f32 	%f233, [%r8+512];
	fma.rn.f32 	%f234, %f232, %f233, %f231;
	ld.shared.f32 	%f235, [%r5+20];
	ld.shared.f32 	%f236, [%r8+640];
	fma.rn.f32 	%f237, %f235, %f236, %f234;
	ld.shared.f32 	%f238, [%r5+24];
	ld.shared.f32 	%f239, [%r8+768];
	fma.rn.f32 	%f240, %f238, %f239, %f237;
	ld.shared.f32 	%f241, [%r5+28];
	ld.shared.f32 	%f242, [%r8+896];
	fma.rn.f32 	%f243, %f241, %f242, %f240;
	ld.shared.f32 	%f244, [%r5+32];
	ld.shared.f32 	%f245, [%r8+1024];
	fma.rn.f32 	%f246, %f244, %f245, %f243;
	ld.shared.f32 	%f247, [%r5+36];
	ld.shared.f32 	%f248, [%r8+1152];
	fma.rn.f32 	%f249, %f247, %f248, %f246;
	ld.shared.f32 	%f250, [%r5+40];
	ld.shared.f32 	%f251, [%r8+1280];
	fma.rn.f32 	%f252, %f250, %f251, %f249;
	ld.shared.f32 	%f253, [%r5+44];
	ld.shared.f32 	%f254, [%r8+1408];
	fma.rn.f32 	%f255, %f253, %f254, %f252;
	ld.shared.f32 	%f256, [%r5+48];
	ld.shared.f32 	%f257, [%r8+1536];
	fma.rn.f32 	%f258, %f256, %f257, %f255;
	ld.shared.f32 	%f259, [%r5+52];
	ld.shared.f32 	%f260, [%r8+1664];
	fma.rn.f32 	%f261, %f259, %f260, %f258;
	ld.shared.f32 	%f262, [%r5+56];
	ld.shared.f32 	%f263, [%r8+1792];
	fma.rn.f32 	%f264, %f262, %f263, %f261;
	ld.shared.f32 	%f265, [%r5+60];
	ld.shared.f32 	%f266, [%r8+1920];
	fma.rn.f32 	%f267, %f265, %f266, %f264;
	ld.shared.f32 	%f268, [%r5+64];
	ld.shared.f32 	%f269, [%r8+2048];
	fma.rn.f32 	%f270, %f268, %f269, %f267;
	ld.shared.f32 	%f271, [%r5+68];
	ld.shared.f32 	%f272, [%r8+2176];
	fma.rn.f32 	%f273, %f271, %f272, %f270;
	ld.shared.f32 	%f274, [%r5+72];
	ld.shared.f32 	%f275, [%r8+2304];
	fma.rn.f32 	%f276, %f274, %f275, %f273;
	ld.shared.f32 	%f277, [%r5+76];
	ld.shared.f32 	%f278, [%r8+2432];
	fma.rn.f32 	%f279, %f277, %f278, %f276;
	ld.shared.f32 	%f280, [%r5+80];
	ld.shared.f32 	%f281, [%r8+2560];
	fma.rn.f32 	%f282, %f280, %f281, %f279;
	ld.shared.f32 	%f283, [%r5+84];
	ld.shared.f32 	%f284, [%r8+2688];
	fma.rn.f32 	%f285, %f283, %f284, %f282;
	ld.shared.f32 	%f286, [%r5+88];
	ld.shared.f32 	%f287, [%r8+2816];
	fma.rn.f32 	%f288, %f286, %f287, %f285;
	ld.shared.f32 	%f289, [%r5+92];
	ld.shared.f32 	%f290, [%r8+2944];
	fma.rn.f32 	%f291, %f289, %f290, %f288;
	ld.shared.f32 	%f292, [%r5+96];
	ld.shared.f32 	%f293, [%r8+3072];
	fma.rn.f32 	%f294, %f292, %f293, %f291;
	ld.shared.f32 	%f295, [%r5+100];
	ld.shared.f32 	%f296, [%r8+3200];
	fma.rn.f32 	%f297, %f295, %f296, %f294;
	ld.shared.f32 	%f298, [%r5+104];
	ld.shared.f32 	%f299, [%r8+3328];
	fma.rn.f32 	%f300, %f298, %f299, %f297;
	ld.shared.f32 	%f301, [%r5+108];
	ld.shared.f32 	%f302, [%r8+3456];
	fma.rn.f32 	%f303, %f301, %f302, %f300;
	ld.shared.f32 	%f304, [%r5+112];
	ld.shared.f32 	%f305, [%r8+3584];
	fma.rn.f32 	%f306, %f304, %f305, %f303;
	ld.shared.f32 	%f307, [%r5+116];
	ld.shared.f32 	%f308, [%r8+3712];
	fma.rn.f32 	%f309, %f307, %f308, %f306;
	ld.shared.f32 	%f310, [%r5+120];
	ld.shared.f32 	%f311, [%r8+3840];
	fma.rn.f32 	%f312, %f310, %f311, %f309;
	ld.shared.f32 	%f313, [%r5+124];
	ld.shared.f32 	%f314, [%r8+3968];
	fma.rn.f32 	%f415, %f313, %f314, %f312;
	bar.sync 	0;
	mov.f32 	%f422, 0f00000000;
	or.pred  	%p16, %p6, %p15;
	@%p16 bra 	$L__BB0_12;
	ld.global.f32 	%f422, [%rd12+384];
$L__BB0_12:
	cvt.u32.u64 	%r24, %rd10;
	st.shared.f32 	[%r7], %f422;
	bar.sync 	0;
	ld.shared.f32 	%f315, [%r5];
	ld.shared.f32 	%f316, [%r8];
	fma.rn.f32 	%f317, %f315, %f316, %f414;
	ld.shared.f32 	%f318, [%r5+4];
	ld.shared.f32 	%f319, [%r8+128];
	fma.rn.f32 	%f320, %f318, %f319, %f317;
	ld.shared.f32 	%f321, [%r5+8];
	ld.shared.f32 	%f322, [%r8+256];
	fma.rn.f32 	%f323, %f321, %f322, %f320;
	ld.shared.f32 	%f324, [%r5+12];
	ld.shared.f32 	%f325, [%r8+384];
	fma.rn.f32 	%f326, %f324, %f325, %f323;
	ld.shared.f32 	%f327, [%r5+16];
	ld.shared.f32 	%f328, [%r8+512];
	fma.rn.f32 	%f329, %f327, %f328, %f326;
	ld.shared.f32 	%f330, [%r5+20];
	ld.shared.f32 	%f331, [%r8+640];
	fma.rn.f32 	%f332, %f330, %f331, %f329;
	ld.shared.f32 	%f333, [%r5+24];
	ld.shared.f32 	%f334, [%r8+768];
	fma.rn.f32 	%f335, %f333, %f334, %f332;
	ld.shared.f32 	%f336, [%r5+28];
	ld.shared.f32 	%f337, [%r8+896];
	fma.rn.f32 	%f338, %f336, %f337, %f335;
	ld.shared.f32 	%f339, [%r5+32];
	ld.shared.f32 	%f340, [%r8+1024];
	fma.rn.f32 	%f341, %f339, %f340, %f338;
	ld.shared.f32 	%f342, [%r5+36];
	ld.shared.f32 	%f343, [%r8+1152];
	fma.rn.f32 	%f344, %f342, %f343, %f341;
	ld.shared.f32 	%f345, [%r5+40];
	ld.shared.f32 	%f346, [%r8+1280];
	fma.rn.f32 	%f347, %f345, %f346, %f344;
	ld.shared.f32 	%f348, [%r5+44];
	ld.shared.f32 	%f349, [%r8+1408];
	fma.rn.f32 	%f350, %f348, %f349, %f347;
	ld.shared.f32 	%f351, [%r5+48];
	ld.shared.f32 	%f352, [%r8+1536];
	fma.rn.f32 	%f353, %f351, %f352, %f350;
	ld.shared.f32 	%f354, [%r5+52];
	ld.shared.f32 	%f355, [%r8+1664];
	fma.rn.f32 	%f356, %f354, %f355, %f353;
	ld.shared.f32 	%f357, [%r5+56];
	ld.shared.f32 	%f358, [%r8+1792];
	fma.rn.f32 	%f359, %f357, %f358, %f356;
	ld.shared.f32 	%f360, [%r5+60];
	ld.shared.f32 	%f361, [%r8+1920];
	fma.rn.f32 	%f362, %f360, %f361, %f359;
	ld.shared.f32 	%f363, [%r5+64];
	ld.shared.f32 	%f364, [%r8+2048];
	fma.rn.f32 	%f365, %f363, %f364, %f362;
	ld.shared.f32 	%f366, [%r5+68];
	ld.shared.f32 	%f367, [%r8+2176];
	fma.rn.f32 	%f368, %f366, %f367, %f365;
	ld.shared.f32 	%f369, [%r5+72];
	ld.shared.f32 	%f370, [%r8+2304];
	fma.rn.f32 	%f371, %f369, %f370, %f368;
	ld.shared.f32 	%f372, [%r5+76];
	ld.shared.f32 	%f373, [%r8+2432];
	fma.rn.f32 	%f374, %f372, %f373, %f371;
	ld.shared.f32 	%f375, [%r5+80];
	ld.shared.f32 	%f376, [%r8+2560];
	fma.rn.f32 	%f377, %f375, %f376, %f374;
	ld.shared.f32 	%f378, [%r5+84];
	ld.shared.f32 	%f379, [%r8+2688];
	fma.rn.f32 	%f380, %f378, %f379, %f377;
	ld.shared.f32 	%f381, [%r5+88];
	ld.shared.f32 	%f382, [%r8+2816];
	fma.rn.f32 	%f383, %f381, %f382, %f380;
	ld.shared.f32 	%f384, [%r5+92];
	ld.shared.f32 	%f385, [%r8+2944];
	fma.rn.f32 	%f386, %f384, %f385, %f383;
	ld.shared.f32 	%f387, [%r5+96];
	ld.shared.f32 	%f388, [%r8+3072];
	fma.rn.f32 	%f389, %f387, %f388, %f386;
	ld.shared.f32 	%f390, [%r5+100];
	ld.shared.f32 	%f391, [%r8+3200];
	fma.rn.f32 	%f392, %f390, %f391, %f389;
	ld.shared.f32 	%f393, [%r5+104];
	ld.shared.f32 	%f394, [%r8+3328];
	fma.rn.f32 	%f395, %f393, %f394, %f392;
	ld.shared.f32 	%f396, [%r5+108];
	ld.shared.f32 	%f397, [%r8+3456];
	fma.rn.f32 	%f398, %f396, %f397, %f395;
	ld.shared.f32 	%f399, [%r5+112];
	ld.shared.f32 	%f400, [%r8+3584];
	fma.rn.f32 	%f401, %f399, %f400, %f398;
	ld.shared.f32 	%f402, [%r5+116];
	ld.shared.f32 	%f403, [%r8+3712];
	fma.rn.f32 	%f404, %f402, %f403, %f401;
	ld.shared.f32 	%f405, [%r5+120];
	ld.shared.f32 	%f406, [%r8+3840];
	fma.rn.f32 	%f407, %f405, %f406, %f404;
	ld.shared.f32 	%f408, [%r5+124];
	ld.shared.f32 	%f409, [%r8+3968];
	fma.rn.f32 	%f414, %f408, %f409, %f407;
	bar.sync 	0;
	add.s64 	%rd37, %rd37, 1;
	add.s32 	%r29, %r29, 32;
	add.s32 	%r28, %r24, 32;
	setp.gt.u64 	%p17, %rd4, %rd37;
	@%p17 bra 	$L__BB0_2;
$L__BB0_13:
	cvt.u64.u32 	%rd7, %r4;
	setp.gt.u64 	%p18, %rd17, %rd7;
	cvt.s64.s32 	%rd30, %r2;
	setp.gt.u64 	%p19, %rd18, %rd30;
	and.pred  	%p20, %p18, %p19;
	mad.lo.s64 	%rd31, %rd18, %rd7, %rd30;
	cvta.to.global.u64 	%rd32, %rd16;
	shl.b64 	%rd33, %rd31, 2;
	add.s64 	%rd8, %rd32, %rd33;
	@%p20 bra 	$L__BB0_14;
	bra.uni 	$L__BB0_15;
$L__BB0_14:
	st.global.f32 	[%rd8], %f417;
$L__BB0_15:
	setp.le.u64 	%p21, %rd17, %rd7;
	add.s32 	%r25, %r2, 32;
	cvt.s64.s32 	%rd34, %r25;
	setp.le.u64 	%p22, %rd18, %rd34;
	or.pred  	%p23, %p21, %p22;
	@%p23 bra 	$L__BB0_17;
	st.global.f32 	[%rd8+128], %f416;
$L__BB0_17:
	setp.le.u64 	%p24, %rd17, %rd7;
	add.s32 	%r26, %r2, 64;
	cvt.s64.s32 	%rd35, %r26;
	setp.le.u64 	%p25, %rd18, %rd35;
	or.pred  	%p26, %p24, %p25;
	@%p26 bra 	$L__BB0_19;
	st.global.f32 	[%rd8+256], %f415;
$L__BB0_19:
	setp.le.u64 	%p27, %rd17, %rd7;
	add.s32 	%r27, %r2, 96;
	cvt.s64.s32 	%rd36, %r27;
	setp.le.u64 	%p28, %rd18, %rd36;
	or.pred  	%p29, %p27, %p28;
	@%p29 bra 	$L__BB0_21;
	st.global.f32 	[%rd8+384], %f414;
$L__BB0_21:
	ret;

}


// ===== COMPILED SASS (sm_100) =====

	.target	sm_100

	.elftype	@"ET_EXEC"


//--------------------- .note.nv.tkinfo           --------------------------
	.section	.note.nv.tkinfo,"",@"SHT_NOTE"
	.sectionflags	@"SHF_NOTE_NV_TKINFO"
	.tkinfo
        /*0018*/ 	.word	0x00000002
        /*0030*/ 	.string	""
        /*0030*/ 	.string	"ptxas"
        /*0030*/ 	.string	"Cuda compilation tools, release 13.0, V13.0.88"
        /*0030*/ 	.string	"Build cuda_13.0.r13.0/compiler.36424714_0"
        /*0030*/ 	.string	"-arch sm_100 -m 64 "



//--------------------- .note.nv.cuinfo           --------------------------
	.section	.note.nv.cuinfo,"",@"SHT_NOTE"
	.sectionflags	@"SHF_NOTE_NV_CUINFO"
        /*0018*/ 	.short	0x0002
        /*001a*/ 	.short	0x0064
        /*001c*/ 	.short	0x0082
	.zero		2


//--------------------- .nv.info                  --------------------------
	.section	.nv.info,"",@"SHT_CUDA_INFO"
	.align	4


	//----- nvinfo : EIATTR_REGCOUNT
	.align		4
        /*0000*/ 	.byte	0x04, 0x2f
        /*0002*/ 	.short	(.L_1 - .L_0)
	.align		4
.L_0:
        /*0004*/ 	.word	index@(_Z6matmulPKfS0_Pfmmm)
        /*0008*/ 	.word	0x00000020


	//----- nvinfo : EIATTR_FRAME_SIZE
	.align		4
.L_1:
        /*000c*/ 	.byte	0x04, 0x11
        /*000e*/ 	.short	(.L_3 - .L_2)
	.align		4
.L_2:
        /*0010*/ 	.word	index@(_Z6matmulPKfS0_Pfmmm)
        /*0014*/ 	.word	0x00000000


	//----- nvinfo : EIATTR_MIN_STACK_SIZE
	.align		4
.L_3:
        /*0018*/ 	.byte	0x04, 0x12
        /*001a*/ 	.short	(.L_5 - .L_4)
	.align		4
.L_4:
        /*001c*/ 	.word	index@(_Z6matmulPKfS0_Pfmmm)
        /*0020*/ 	.word	0x00000000
.L_5:


//--------------------- .nv.compat                --------------------------
	.section	.nv.compat,"",@"SHT_CUDA_COMPAT_INFO"
	.align	4
        /*0000*/ 	.byte	0x02, 0x09, 0x00, 0x00, 0x02, 0x02, 0x01, 0x00, 0x02, 0x05, 0x05, 0x00, 0x03, 0x07, 0x01, 0x01
        /*0010*/ 	.byte	0x02, 0x03, 0x00, 0x00, 0x02, 0x06, 0x01, 0x00, 0x04, 0x0b, 0x08, 0x00, 0x09, 0x00, 0x00, 0x00
        /*0020*/ 	.byte	0x00, 0x00, 0x00, 0x00


//--------------------- .nv.info._Z6matmulPKfS0_Pfmmm --------------------------
	.section	.nv.info._Z6matmulPKfS0_Pfmmm,"",@"SHT_CUDA_INFO"
	.sectionflags	@""
	.align	4


	//----- nvinfo : EIATTR_CUDA_API_VERSION
	.align		4
        /*0000*/ 	.byte	0x04, 0x37
        /*0002*/ 	.short	(.L_7 - .L_6)
.L_6:
        /*0004*/ 	.word	0x00000082


	//----- nvinfo : EIATTR_KPARAM_INFO
	.align		4
.L_7:
        /*0008*/ 	.byte	0x04, 0x17
        /*000a*/ 	.short	(.L_9 - .L_8)
.L_8:
        /*000c*/ 	.word	0x00000000
        /*0010*/ 	.short	0x0005
        /*0012*/ 	.short	0x0028
        /*0014*/ 	.byte	0x00, 0xf0, 0x21, 0x00


	//----- nvinfo : EIATTR_KPARAM_INFO
	.align		4
.L_9:
        /*0018*/ 	.byte	0x04, 0x17
        /*001a*/ 	.short	(.L_11 - .L_10)
.L_10:
        /*001c*/ 	.word	0x00000000
        /*0020*/ 	.short	0x0004
        /*0022*/ 	.short	0x0020
        /*0024*/ 	.byte	0x00, 0xf0, 0x21, 0x00


	//----- nvinfo : EIATTR_KPARAM_INFO
	.align		4
.L_11:
        /*0028*/ 	.byte	0x04, 0x17
        /*002a*/ 	.short	(.L_13 - .L_12)
.L_12:
        /*002c*/ 	.word	0x00000000
        /*0030*/ 	.short	0x0003
        /*0032*/ 	.short	0x0018
        /*0034*/ 	.byte	0x00, 0xf0, 0x21, 0x00


	//----- nvinfo : EIATTR_KPARAM_INFO
	.align		4
.L_13:
        /*0038*/ 	.byte	0x04, 0x17
        /*003a*/ 	.short	(.L_15 - .L_14)
.L_14:
        /*003c*/ 	.word	0x00000000
        /*0040*/ 	.short	0x0002
        /*0042*/ 	.short	0x0010
        /*0044*/ 	.byte	0x00, 0xf5, 0x21, 0x00


	//----- nvinfo : EIATTR_KPARAM_INFO
	.align		4
.L_15:
        /*0048*/ 	.byte	0x04, 0x17
        /*004a*/ 	.short	(.L_17 - .L_16)
.L_16:
        /*004c*/ 	.word	0x00000000
        /*0050*/ 	.short	0x0001
        /*0052*/ 	.short	0x0008
        /*0054*/ 	.byte	0x00, 0xf5, 0x21, 0x00


	//----- nvinfo : EIATTR_KPARAM_INFO
	.align		4
.L_17:
        /*0058*/ 	.byte	0x04, 0x17
        /*005a*/ 	.short	(.L_19 - .L_18)
.L_18:
        /*005c*/ 	.word	0x00000000
        /*0060*/ 	.short	0x0000
        /*0062*/ 	.short	0x0000
        /*0064*/ 	.byte	0x00, 0xf5, 0x21, 0x00


	//----- nvinfo : EIATTR_SPARSE_MMA_MASK
	.align		4
.L_19:
        /*0068*/ 	.byte	0x03, 0x50
        /*006a*/ 	.short	0x0000


	//----- nvinfo : EIATTR_MAXREG_COUNT
	.align		4
        /*006c*/ 	.byte	0x03, 0x1b
        /*006e*/ 	.short	0x00ff


	//----- nvinfo : EIATTR_NUM_BARRIERS
	.align		4
        /*0070*/ 	.byte	0x02, 0x4c
        /*0072*/ 	.byte	0x01
	.zero		1


	//----- nvinfo : EIATTR_MERCURY_ISA_VERSION
	.align		4
        /*0074*/ 	.byte	0x03, 0x5f
        /*0076*/ 	.short	0x0101


	//----- nvinfo : EIATTR_VRC_CTA_INIT_COUNT
	.align		4
        /*0078*/ 	.byte	0x02, 0x4a
	.zero		1
	.zero		1


	//----- nvinfo : EIATTR_EXIT_INSTR_OFFSETS
	.align		4
        /*007c*/ 	.byte	0x04, 0x1c
        /*007e*/ 	.short	(.L_21 - .L_20)


	//   ....[0]....
.L_20:
        /*0080*/ 	.word	0x00001a40


	//   ....[1]....
        /*0084*/ 	.word	0x00001a60


	//----- nvinfo : EIATTR_CBANK_PARAM_SIZE
	.align		4
.L_21:
        /*0088*/ 	.byte	0x03, 0x19
        /*008a*/ 	.short	0x0030


	//----- nvinfo : EIATTR_PARAM_CBANK
	.align		4
        /*008c*/ 	.byte	0x04, 0x0a
        /*008e*/ 	.short	(.L_23 - .L_22)
	.align		4
.L_22:
        /*0090*/ 	.word	index@(.nv.constant0._Z6matmulPKfS0_Pfmmm)
        /*0094*/ 	.short	0x0380
        /*0096*/ 	.short	0x0030


	//----- nvinfo : EIATTR_SW_WAR
	.align		4
.L_23:
        /*0098*/ 	.byte	0x04, 0x36
        /*009a*/ 	.short	(.L_25 - .L_24)
.L_24:
        /*009c*/ 	.word	0x00000008
.L_25:


//--------------------- .nv.callgraph             --------------------------
	.section	.nv.callgraph,"",@"SHT_CUDA_CALLGRAPH"
	.align	4
	.sectionentsize	8
	.align		4
        /*0000*/ 	.word	0x00000000
	.align		4
        /*0004*/ 	.word	0xffffffff
	.align		4
        /*0008*/ 	.word	0x00000000
	.align		4
        /*000c*/ 	.word	0xfffffffe
	.align		4
        /*0010*/ 	.word	0x00000000
	.align		4
        /*0014*/ 	.word	0xfffffffd
	.align		4
        /*0018*/ 	.word	0x00000000
	.align		4
        /*001c*/ 	.word	0xfffffffc


//--------------------- .text._Z6matmulPKfS0_Pfmmm --------------------------
	.section	.text._Z6matmulPKfS0_Pfmmm,"ax",@progbits
	.align	128
        .global         _Z6matmulPKfS0_Pfmmm
        .type           _Z6matmulPKfS0_Pfmmm,@function
        .size           _Z6matmulPKfS0_Pfmmm,(.L_x_3 - _Z6matmulPKfS0_Pfmmm)
        .other          _Z6matmulPKfS0_Pfmmm,@"STO_CUDA_ENTRY STV_DEFAULT"
_Z6matmulPKfS0_Pfmmm:
.text._Z6matmulPKfS0_Pfmmm:
[----:B------:R-:W-:Y:S01]  /*0000*/  LDC R1, c[0x0][0x37c] ;  /* 0x0000df00ff017b82 */ /* 0x000fe20000000800 */
[----:B------:R-:W0:Y:S01]  /*0010*/  LDCU.64 UR4, c[0x0][0x3a8] ;  /* 0x00007500ff0477ac */ /* 0x000e220008000a00 */
[----:B------:R-:W1:Y:S06]  /*0020*/  S2R R26, SR_CTAID.X ;  /* 0x00000000001a7919 */ /* 0x000e6c0000002500 */
[----:B------:R-:W2:Y:S01]  /*0030*/  S2UR UR6, SR_CTAID.Y ;  /* 0x00000000000679c3 */ /* 0x000ea20000002600 */
[----:B------:R-:W-:Y:S01]  /*0040*/  HFMA2 R21, -RZ, RZ, 0, 0 ;  /* 0x00000000ff157431 */ /* 0x000fe200000001ff */
[----:B------:R-:W-:Y:S01]  /*0050*/  MOV R13, RZ ;  /* 0x000000ff000d7202 */ /* 0x000fe20000000f00 */
[----:B------:R-:W1:Y:S01]  /*0060*/  S2R R18, SR_TID.X ;  /* 0x0000000000127919 */ /* 0x000e620000002100 */
[----:B------:R-:W-:Y:S01]  /*0070*/  HFMA2 R25, -RZ, RZ, 0, 0 ;  /* 0x00000000ff197431 */ /* 0x000fe200000001ff */
[----:B------:R-:W-:Y:S01]  /*0080*/  MOV R23, RZ ;  /* 0x000000ff00177202 */ /* 0x000fe20000000f00 */
[----:B------:R-:W3:Y:S01]  /*0090*/  LDCU.64 UR10, c[0x0][0x358] ;  /* 0x00006b00ff0a77ac */ /* 0x000ee20008000a00 */
[----:B------:R-:W2:Y:S01]  /*00a0*/  S2R R17, SR_TID.Y ;  /* 0x0000000000117919 */ /* 0x000ea20000002200 */
[----:B------:R-:W2:Y:S01]  /*00b0*/  LDC R19, c[0x0][0x364] ;  /* 0x0000d900ff137b82 */ /* 0x000ea20000000800 */
[----:B0-----:R-:W-:-:S04]  /*00c0*/  UIADD3 UR7, UP0, UPT, UR4, 0x1f, URZ ;  /* 0x0000001f04077890 */ /* 0x001fc8000ff1e0ff */
[----:B------:R-:W-:Y:S02]  /*00d0*/  UIADD3.X UR8, UPT, UPT, URZ, UR5, URZ, UP0, !UPT ;  /* 0x00000005ff087290 */ /* 0x000fe400087fe4ff */
[----:B------:R-:W-:-:S04]  /*00e0*/  UISETP.GE.U32.AND UP0, UPT, UR7, 0x20, UPT ;  /* 0x000000200700788c */ /* 0x000fc8000bf06070 */
[----:B------:R-:W-:Y:S01]  /*00f0*/  UISETP.GE.U32.AND.EX UP0, UPT, UR8, URZ, UPT, UP0 ;  /* 0x000000ff0800728c */ /* 0x000fe2000bf06100 */
[----:B-1----:R-:W-:Y:S01]  /*0100*/  LEA R26, R26, R18, 0x7 ;  /* 0x000000121a1a7211 */ /* 0x002fe200078e38ff */
[----:B--2---:R-:W-:-:S07]  /*0110*/  IMAD R19, R19, UR6, R17 ;  /* 0x0000000613137c24 */ /* 0x004fce000f8e0211 */
[----:B---3--:R-:W-:Y:S05]  /*0120*/  BRA.U !UP0, `(.L_x_0) ;  /* 0x0000001508cc7547 */ /* 0x008fea000b800000 */
[----:B------:R-:W0:Y:S01]  /*0130*/  S2UR UR6, SR_CgaCtaId ;  /* 0x00000000000679c3 */ /* 0x000e220000008800 */
[----:B------:R-:W-:Y:S01]  /*0140*/  UMOV UR4, 0x400 ;  /* 0x0000040000047882 */ /* 0x000fe20000000000 */
[----:B------:R-:W-:Y:S01]  /*0150*/  MOV R21, RZ ;  /* 0x000000ff00157202 */ /* 0x000fe20000000f00 */
[----:B------:R-:W-:Y:S01]  /*0160*/  UIADD3 UR5, UPT, UPT, UR4, 0x1000, URZ ;  /* 0x0000100004057890 */ /* 0x000fe2000fffe0ff */
[----:B------:R-:W1:Y:S01]  /*0170*/  LDCU.64 UR18, c[0x0][0x3a8] ;  /* 0x00007500ff1277ac */ /* 0x000e620008000a00 */
[----:B------:R-:W2:Y:S01]  /*0180*/  LDCU.64 UR14, c[0x0][0x3a0] ;  /* 0x00007400ff0e77ac */ /* 0x000ea20008000a00 */
[----:B------:R-:W3:Y:S01]  /*0190*/  LDCU.64 UR12, c[0x0][0x398] ;  /* 0x00007300ff0c77ac */ /* 0x000ee20008000a00 */
[----:B------:R-:W4:Y:S01]  /*01a0*/  LDCU.64 UR16, c[0x0][0x388] ;  /* 0x00007100ff1077ac */ /* 0x000f220008000a00 */
[----:B0-----:R-:W-:Y:S02]  /*01b0*/  ULEA UR4, UR6, UR4, 0x18 ;  /* 0x0000000406047291 */ /* 0x001fe4000f8ec0ff */
[----:B------:R-:W-:-:S02]  /*01c0*/  ULEA UR5, UR6, UR5, 0x18 ;  /* 0x0000000506057291 */ /* 0x000fc4000f8ec0ff */
[----:B------:R-:W-:Y:S02]  /*01d0*/  USHF.R.U64 UR6, UR7, 0x5, UR8 ;  /* 0x0000000507067899 */ /* 0x000fe40008001208 */
[C---:B------:R-:W-:Y:S01]  /*01e0*/  LEA R2, R18.reuse, UR4, 0x2 ;  /* 0x0000000412027c11 */ /* 0x040fe2000f8e10ff */
[----:B------:R-:W-:Y:S01]  /*01f0*/  USHF.R.U32.HI UR7, URZ, 0x5, UR8 ;  /* 0x00000005ff077899 */ /* 0x000fe20008011608 */
[C---:B------:R-:W-:Y:S01]  /*0200*/  LEA R16, R17.reuse, UR5, 0x7 ;  /* 0x0000000511107c11 */ /* 0x040fe2000f8e38ff */
[----:B------:R-:W-:Y:S01]  /*0210*/  UMOV UR4, URZ ;  /* 0x000000ff00047c82 */ /* 0x000fe20008000000 */
[----:B------:R-:W-:Y:S01]  /*0220*/  LEA R3, R17, R2, 0x7 ;  /* 0x0000000211037211 */ /* 0x000fe200078e38ff */
[----:B------:R-:W-:Y:S01]  /*0230*/  UMOV UR5, URZ ;  /* 0x000000ff00057c82 */ /* 0x000fe20008000000 */
[----:B-1234-:R-:W-:-:S07]  /*0240*/  LEA R0, R18, R16, 0x2 ;  /* 0x0000001012007211 */ /* 0x01efce00078e10ff */
.L_x_1:
[----:B------:R-:W-:Y:S01]  /*0250*/  ISETP.GE.U32.AND P1, PT, R18, UR18, PT ;  /* 0x0000001212007c0c */ /* 0x000fe2000bf26070 */
[----:B------:R-:W-:Y:S01]  /*0260*/  HFMA2 R12, -RZ, RZ, 0, 0 ;  /* 0x00000000ff0c7431 */ /* 0x000fe200000001ff */
[----:B------:R-:W-:Y:S02]  /*0270*/  SHF.R.S32.HI R7, RZ, 0x1f, R18 ;  /* 0x0000001fff077819 */ /* 0x000fe40000011412 */
[----:B------:R-:W-:Y:S02]  /*0280*/  ISETP.GE.U32.AND P0, PT, R19, UR12, PT ;  /* 0x0000000c13007c0c */ /* 0x000fe4000bf06070 */
[----:B------:R-:W-:Y:S02]  /*0290*/  ISETP.GE.U32.AND.EX P1, PT, R7, UR19, PT, P1 ;  /* 0x0000001307007c0c */ /* 0x000fe4000bf26110 */
[----:B------:R-:W-:Y:S02]  /*02a0*/  SHF.R.S32.HI R8, RZ, 0x1f, R17 ;  /* 0x0000001fff087819 */ /* 0x000fe40000011411 */
[----:B------:R-:W-:-:S02]  /*02b0*/  ISETP.GE.U32.OR.EX P1, PT, RZ, UR13, P1, P0 ;  /* 0x0000000dff007c0c */ /* 0x000fc40008f26500 */
[C---:B------:R-:W-:Y:S01]  /*02c0*/  ISETP.GE.U32.AND P0, PT, R17.reuse, UR18, PT ;  /* 0x0000001211007c0c */ /* 0x040fe2000bf06070 */
[C---:B------:R-:W-:Y:S01]  /*02d0*/  IMAD R6, R8.reuse, UR14, RZ ;  /* 0x0000000e08067c24 */ /* 0x040fe2000f8e02ff */
[----:B------:R-:W-:Y:S02]  /*02e0*/  SHF.R.S32.HI R27, RZ, 0x1f, R26 ;  /* 0x0000001fff1b7819 */ /* 0x000fe4000001141a */
[----:B------:R-:W-:Y:S01]  /*02f0*/  ISETP.GE.U32.AND.EX P0, PT, R8, UR19, PT, P0 ;  /* 0x0000001308007c0c */ /* 0x000fe2000bf06100 */
[----:B------:R-:W-:Y:S01]  /*0300*/  IMAD R11, R17, UR15, R6 ;  /* 0x0000000f110b7c24 */ /* 0x000fe2000f8e0206 */
[----:B------:R-:W-:Y:S02]  /*0310*/  ISETP.GE.U32.AND P2, PT, R26, UR14, PT ;  /* 0x0000000e1a007c0c */ /* 0x000fe4000bf46070 */
[----:B------:R-:W-:Y:S02]  /*0320*/  MOV R20, RZ ;  /* 0x000000ff00147202 */ /* 0x000fe40000000f00 */
[----:B------:R-:W-:Y:S01]  /*0330*/  ISETP.GE.U32.OR.EX P2, PT, R27, UR15, P0, P2 ;  /* 0x0000000f1b007c0c */ /* 0x000fe20008746520 */
[----:B------:R-:W0:Y:S01]  /*0340*/  @!P1 LDC.64 R4, c[0x0][0x380] ;  /* 0x0000e000ff049b82 */ /* 0x000e220000000a00 */
[----:B------:R-:W-:-:S05]  /*0350*/  @!P1 MOV R6, R18 ;  /* 0x0000001200069202 */ /* 0x000fca0000000f00 */
[----:B------:R-:W-:-:S04]  /*0360*/  @!P1 IMAD.WIDE.U32 R8, R19, UR18, R6 ;  /* 0x0000001213089c25 */ /* 0x000fc8000f8e0006 */
[----:B------:R-:W-:-:S04]  /*0370*/  IMAD.WIDE.U32 R6, R17, UR14, R26 ;  /* 0x0000000e11067c25 */ /* 0x000fc8000f8e001a */
[----:B------:R-:W-:Y:S01]  /*0380*/  @!P1 IMAD R9, R19, UR19, R9 ;  /* 0x0000001313099c24 */ /* 0x000fe2000f8e0209 */
[----:B------:R-:W-:Y:S02]  /*0390*/  IADD3 R7, PT, PT, R7, R11, RZ ;  /* 0x0000000b07077210 */ /* 0x000fe40007ffe0ff */
[----:B------:R-:W-:-:S04]  /*03a0*/  LEA R28, P4, R6, UR16, 0x2 ;  /* 0x00000010061c7c11 */ /* 0x000fc8000f8810ff */
[----:B------:R-:W-:Y:S02]  /*03b0*/  LEA.HI.X R29, R6, UR17, R7, 0x2, P4 ;  /* 0x00000011061d7c11 */ /* 0x000fe4000a0f1407 */
[----:B0-----:R-:W-:-:S03]  /*03c0*/  @!P1 LEA R4, P3, R8, R4, 0x2 ;  /* 0x0000000408049211 */ /* 0x001fc600078610ff */
[----:B------:R-:W2:Y:S01]  /*03d0*/  @!P2 LDG.E R20, desc[UR10][R28.64] ;  /* 0x0000000a1c14a981 */ /* 0x000ea2000c1e1900 */
[----:B------:R-:W-:-:S05]  /*03e0*/  @!P1 LEA.HI.X R5, R8, R5, R9, 0x2, P3 ;  /* 0x0000000508059211 */ /* 0x000fca00018f1409 */
[----:B------:R-:W3:Y:S04]  /*03f0*/  @!P1 LDG.E R12, desc[UR10][R4.64] ;  /* 0x0000000a040c9981 */ /* 0x000ee8000c1e1900 */
[----:B---3--:R-:W-:Y:S04]  /*0400*/  STS [R0], R12 ;  /* 0x0000000c00007388 */ /* 0x008fe80000000800 */
[----:B--2---:R-:W-:Y:S01]  /*0410*/  STS [R3], R20 ;  /* 0x0000001403007388 */ /* 0x004fe20000000800 */
[----:B------:R-:W-:Y:S06]  /*0420*/  BAR.SYNC.DEFER_BLOCKING 0x0 ;  /* 0x0000000000007b1d */ /* 0x000fec0000010000 */
[----:B------:R-:W-:Y:S04]  /*0430*/  LDS R6, [R2] ;  /* 0x0000000002067984 */ /* 0x000fe80000000800 */
[----:B------:R-:W0:Y:S04]  /*0440*/  LDS.128 R8, [R16] ;  /* 0x0000000010087984 */ /* 0x000e280000000c00 */
[----:B------:R-:W1:Y:S04]  /*0450*/  LDS R22, [R2+0x80] ;  /* 0x0000800002167984 */ /* 0x000e680000000800 */
[----:B------:R-:W2:Y:S04]  /*0460*/  LDS R15, [R2+0x100] ;  /* 0x00010000020f7984 */ /* 0x000ea80000000800 */
[----:B------:R-:W3:Y:S04]  /*0470*/  LDS R14, [R2+0x180] ;  /* 0x00018000020e7984 */ /* 0x000ee80000000800 */
[----:B------:R-:W-:Y:S04]  /*0480*/  LDS R12, [R2+0x280] ;  /* 0x00028000020c7984 */ /* 0x000fe80000000800 */
[----:B------:R-:W-:Y:S01]  /*0490*/  LDS R20, [R2+0x780] ;  /* 0x0007800002147984 */ /* 0x000fe20000000800 */
[----:B0-----:R-:W-:-:S03]  /*04a0*/  FFMA R8, R8, R6, R23 ;  /* 0x0000000608087223 */ /* 0x001fc60000000017 */
[----:B------:R-:W-:Y:S04]  /*04b0*/  LDS R23, [R2+0x200] ;  /* 0x0002000002177984 */ /* 0x000fe80000000800 */
[----:B------:R-:W0:Y:S01]  /*04c0*/  LDS.128 R4, [R16+0x10] ;  /* 0x0000100010047984 */ /* 0x000e220000000c00 */
[----:B-1----:R-:W-:-:S04]  /*04d0*/  FFMA R8, R22, R9, R8 ;  /* 0x0000000916087223 */ /* 0x002fc80000000008 */
[----:B--2---:R-:W-:Y:S02]  /*04e0*/  FFMA R9, R15, R10, R8 ;  /* 0x0000000a0f097223 */ /* 0x004fe40000000008 */
[----:B------:R-:W1:Y:S02]  /*04f0*/  LDS R15, [R2+0x300] ;  /* 0x00030000020f7984 */ /* 0x000e640000000800 */
[----:B---3--:R-:W-:Y:S02]  /*0500*/  FFMA R9, R14, R11, R9 ;  /* 0x0000000b0e097223 */ /* 0x008fe40000000009 */
[----:B------:R-:W2:Y:S02]  /*0510*/  LDS R14, [R2+0x380] ;  /* 0x00038000020e7984 */ /* 0x000ea40000000800 */
[----:B0-----:R-:W-:Y:S02]  /*0520*/  FFMA R4, R4, R23, R9 ;  /* 0x0000001704047223 */ /* 0x001fe40000000009 */
[----:B------:R-:W-:Y:S04]  /*0530*/  LDS R23, [R2+0x400] ;  /* 0x0004000002177984 */ /* 0x000fe80000000800 */
[----:B------:R-:W0:Y:S01]  /*0540*/  LDS.128 R8, [R16+0x20] ;  /* 0x0000200010087984 */ /* 0x000e220000000c00 */
[----:B------:R-:W-:-:S03]  /*0550*/  FFMA R4, R12, R5, R4 ;  /* 0x000000050c047223 */ /* 0x000fc60000000004 */
[----:B------:R-:W3:Y:S01]  /*0560*/  LDS R12, [R2+0x480] ;  /* 0x00048000020c7984 */ /* 0x000ee20000000800 */
[----:B-1----:R-:W-:-:S03]  /*0570*/  FFMA R5, R15, R6, R4 ;  /* 0x000000060f057223 */ /* 0x002fc60000000004 */
[----:B------:R-:W1:Y:S01]  /*0580*/  LDS R15, [R2+0x500] ;  /* 0x00050000020f7984 */ /* 0x000e620000000800 */
[----:B--2---:R-:W-:-:S03]  /*0590*/  FFMA R5, R14, R7, R5 ;  /* 0x000000070e057223 */ /* 0x004fc60000000005 */
[----:B------:R-:W2:Y:S01]  /*05a0*/  LDS R14, [R2+0x580] ;  /* 0x00058000020e7984 */ /* 0x000ea20000000800 */
[----:B0-----:R-:W-:-:S03]  /*05b0*/  FFMA R8, R8, R23, R5 ;  /* 0x0000001708087223 */ /* 0x001fc60000000005 */
[----:B------:R-:W-:Y:S04]  /*05c0*/  LDS R23, [R2+0x600] ;  /* 0x0006000002177984 */ /* 0x000fe80000000800 */
[----:B------:R-:W0:Y:S01]  /*05d0*/  LDS.128 R4, [R16+0x30] ;  /* 0x0000300010047984 */ /* 0x000e220000000c00 */
[----:B---3--:R-:W-:-:S03]  /*05e0*/  FFMA R8, R12, R9, R8 ;  /* 0x000000090c087223 */ /* 0x008fc60000000008 */
[----:B------:R-:W3:Y:S01]  /*05f0*/  LDS R12, [R2+0x680] ;  /* 0x00068000020c7984 */ /* 0x000ee20000000800 */
[----:B-1----:R-:W-:-:S03]  /*0600*/  FFMA R9, R15, R10, R8 ;  /* 0x0000000a0f097223 */ /* 0x002fc60000000008 */
[----:B------:R-:W1:Y:S01]  /*0610*/  LDS R15, [R2+0x700] ;  /* 0x00070000020f7984 */ /* 0x000e620000000800 */
[----:B--2---:R-:W-:-:S03]  /*0620*/  FFMA R9, R14, R11, R9 ;  /* 0x0000000b0e097223 */ /* 0x004fc60000000009 */
[----:B------:R-:W-:Y:S01]  /*0630*/  LDS R14, [R2+0x880] ;  /* 0x00088000020e7984 */ /* 0x000fe20000000800 */
[----:B0-----:R-:W-:-:S03]  /*0640*/  FFMA R4, R4, R23, R9 ;  /* 0x0000001704047223 */ /* 0x001fc60000000009 */
[----:B------:R-:W-:Y:S04]  /*0650*/  LDS R23, [R2+0x800] ;  /* 0x0008000002177984 */ /* 0x000fe80000000800 */
[----:B------:R-:W0:Y:S01]  /*0660*/  LDS.128 R8, [R16+0x40] ;  /* 0x0000400010087984 */ /* 0x000e220000000c00 */
[----:B---3--:R-:W-:-:S03]  /*0670*/  FFMA R4, R12, R5, R4 ;  /* 0x000000050c047223 */ /* 0x008fc60000000004 */
[----:B------:R-:W-:Y:S01]  /*0680*/  LDS R12, [R2+0xa80] ;  /* 0x000a8000020c7984 */ /* 0x000fe20000000800 */
[----:B-1----:R-:W-:-:S03]  /*0690*/  FFMA R5, R15, R6, R4 ;  /* 0x000000060f057223 */ /* 0x002fc60000000004 */
[----:B------:R-:W1:Y:S01]  /*06a0*/  LDS R15, [R2+0x900] ;  /* 0x00090000020f7984 */ /* 0x000e620000000800 */
[----:B------:R-:W-:-:S03]  /*06b0*/  FFMA R5, R20, R7, R5 ;  /* 0x0000000714057223 */ /* 0x000fc60000000005 */
[----:B------:R-:W2:Y:S01]  /*06c0*/  LDS R20, [R2+0x980] ;  /* 0x0009800002147984 */ /* 0x000ea20000000800 */
[----:B0-----:R-:W-:-:S03]  /*06d0*/  FFMA R8, R8, R23, R5 ;  /* 0x0000001708087223 */ /* 0x001fc60000000005 */
[----:B------:R-:W-:Y:S04]  /*06e0*/  LDS R23, [R2+0xa00] ;  /* 0x000a000002177984 */ /* 0x000fe80000000800 */
[----:B------:R-:W0:Y:S01]  /*06f0*/  LDS.128 R4, [R16+0x50] ;  /* 0x0000500010047984 */ /* 0x000e220000000c00 */
[----:B------:R-:W-:-:S03]  /*0700*/  FFMA R8, R14, R9, R8 ;  /* 0x000000090e087223 */ /* 0x000fc60000000008 */
[----:B------:R-:W-:Y:S01]  /*0710*/  LDS R14, [R2+0xb80] ;  /* 0x000b8000020e7984 */ /* 0x000fe20000000800 */
[----:B-1----:R-:W-:-:S03]  /*0720*/  FFMA R9, R15, R10, R8 ;  /* 0x0000000a0f097223 */ /* 0x002fc60000000008 */
[----:B------:R-:W1:Y:S01]  /*0730*/  LDS R15, [R2+0xb00] ;  /* 0x000b0000020f7984 */ /* 0x000e620000000800 */
[----:B--2---:R-:W-:-:S04]  /*0740*/  FFMA R9, R20, R11, R9 ;  /* 0x0000000b14097223 */ /* 0x004fc80000000009 */
[----:B0-----:R-:W-:Y:S02]  /*0750*/  FFMA R4, R4, R23, R9 ;  /* 0x0000001704047223 */ /* 0x001fe40000000009 */
[----:B------:R-:W-:Y:S04]  /*0760*/  LDS R23, [R2+0xc00] ;  /* 0x000c000002177984 */ /* 0x000fe80000000800 */
[----:B------:R-:W0:Y:S01]  /*0770*/  LDS.128 R8, [R16+0x60] ;  /* 0x0000600010087984 */ /* 0x000e220000000c00 */
[----:B------:R-:W-:-:S03]  /*0780*/  FFMA R12, R12, R5, R4 ;  /* 0x000000050c0c7223 */ /* 0x000fc60000000004 */
[----:B------:R-:W2:Y:S04]  /*0790*/  LDS R4, [R2+0xc80] ;  /* 0x000c800002047984 */ /* 0x000ea80000000800 */
[----:B------:R-:W3:Y:S01]  /*07a0*/  LDS R5, [R2+0xd00] ;  /* 0x000d000002057984 */ /* 0x000ee20000000800 */
[----:B-1----:R-:W-:Y:S01]  /*07b0*/  FFMA R15, R15, R6, R12 ;  /* 0x000000060f0f7223 */ /* 0x002fe2000000000c */
[----:B------:R-:W-:Y:S02]  /*07c0*/  IADD3 R6, PT, PT, R26, 0x20, RZ ;  /* 0x000000201a067810 */ /* 0x000fe40007ffe0ff */
[----:B------:R-:W-:Y:S01]  /*07d0*/  LDS R12, [R2+0xf80] ;  /* 0x000f8000020c7984 */ /* 0x000fe20000000800 */
[----:B------:R-:W-:Y:S01]  /*07e0*/  FFMA R7, R14, R7, R15 ;  /* 0x000000070e077223 */ /* 0x000fe2000000000f */
[----:B------:R-:W-:-:S02]  /*07f0*/  ISETP.GE.U32.AND P1, PT, R6, UR14, PT ;  /* 0x0000000e06007c0c */ /* 0x000fc4000bf26070 */
[----:B------:R-:W-:Y:S01]  /*0800*/  SHF.R.S32.HI R6, RZ, 0x1f, R6 ;  /* 0x0000001fff067819 */ /* 0x000fe20000011406 */
[----:B------:R-:W-:Y:S03]  /*0810*/  LDS R14, [R2+0xe80] ;  /* 0x000e8000020e7984 */ /* 0x000fe60000000800 */
[----:B------:R-:W-:Y:S01]  /*0820*/  ISETP.GE.U32.OR.EX P1, PT, R6, UR15, P0, P1 ;  /* 0x0000000f06007c0c */ /* 0x000fe20008726510 */
[----:B------:R-:W-:Y:S01]  /*0830*/  LDS R15, [R2+0xf00] ;  /* 0x000f0000020f7984 */ /* 0x000fe20000000800 */
[----:B0-----:R-:W-:-:S03]  /*0840*/  FFMA R7, R8, R23, R7 ;  /* 0x0000001708077223 */ /* 0x001fc60000000007 */
[----:B------:R-:W-:Y:S01]  /*0850*/  LDS R23, [R2+0xe00] ;  /* 0x000e000002177984 */ /* 0x000fe20000000800 */
[----:B--2---:R-:W-:-:S03]  /*0860*/  FFMA R4, R4, R9, R7 ;  /* 0x0000000904047223 */ /* 0x004fc60000000007 */
[----:B------:R-:W0:Y:S01]  /*0870*/  LDS R9, [R2+0xd80] ;  /* 0x000d800002097984 */ /* 0x000e220000000800 */
[----:B---3--:R-:W-:-:S03]  /*0880*/  FFMA R10, R5, R10, R4 ;  /* 0x0000000a050a7223 */ /* 0x008fc60000000004 */
[----:B------:R-:W1:Y:S01]  /*0890*/  LDS.128 R4, [R16+0x70] ;  /* 0x0000700010047984 */ /* 0x000e620000000c00 */
[----:B------:R-:W-:Y:S01]  /*08a0*/  HFMA2 R20, -RZ, RZ, 0, 0 ;  /* 0x00000000ff147431 */ /* 0x000fe200000001ff */
[----:B------:R-:W-:Y:S06]  /*08b0*/  BAR.SYNC.DEFER_BLOCKING 0x0 ;  /* 0x0000000000007b1d */ /* 0x000fec0000010000 */
[----:B------:R-:W2:Y:S01]  /*08c0*/  @!P1 LDG.E R20, desc[UR10][R28.64+0x80] ;  /* 0x0000800a1c149981 */ /* 0x000ea2000c1e1900 */
[----:B0-----:R-:W-:-:S04]  /*08d0*/  FFMA R9, R9, R11, R10 ;  /* 0x0000000b09097223 */ /* 0x001fc8000000000a */
[----:B-1----:R-:W-:Y:S01]  /*08e0*/  FFMA R23, R4, R23, R9 ;  /* 0x0000001704177223 */ /* 0x002fe20000000009 */
[----:B--2---:R-:W-:Y:S01]  /*08f0*/  STS [R3], R20 ;  /* 0x0000001403007388 */ /* 0x004fe20000000800 */
[----:B------:R-:W-:Y:S06]  /*0900*/  BAR.SYNC.DEFER_BLOCKING 0x0 ;  /* 0x0000000000007b1d */ /* 0x000fec0000010000 */
[----:B------:R-:W-:Y:S04]  /*0910*/  LDS R22, [R2] ;  /* 0x0000000002167984 */ /* 0x000fe80000000800 */
[----:B------:R-:W0:Y:S04]  /*0920*/  LDS.128 R8, [R16] ;  /* 0x0000000010087984 */ /* 0x000e280000000c00 */
[----:B------:R-:W1:Y:S01]  /*0930*/  LDS R4, [R2+0x80] ;  /* 0x0000800002047984 */ /* 0x000e620000000800 */
[----:B0-----:R-:W-:-:S03]  /*0940*/  FFMA R25, R8, R22, R25 ;  /* 0x0000001608197223 */ /* 0x001fc60000000019 */
[----:B------:R-:W0:Y:S04]  /*0950*/  LDS R22, [R2+0x100] ;  /* 0x0001000002167984 */ /* 0x000e280000000800 */
[----:B------:R-:W2:Y:S01]  /*0960*/  LDS R8, [R2+0x180] ;  /* 0x0001800002087984 */ /* 0x000ea20000000800 */
[----:B-1----:R-:W-:-:S03]  /*0970*/  FFMA R9, R4, R9, R25 ;  /* 0x0000000904097223 */ /* 0x002fc60000000019 */
[----:B------:R-:W-:Y:S04]  /*0980*/  LDS R25, [R2+0x200] ;  /* 0x0002000002197984 */ /* 0x000fe80000000800 */
[----:B------:R-:W-:Y:S01]  /*0990*/  LDS R4, [R2+0x280] ;  /* 0x0002800002047984 */ /* 0x000fe20000000800 */
[----:B0-----:R-:W-:Y:S01]  /*09a0*/  FFMA R9, R22, R10, R9 ;  /* 0x0000000a16097223 */ /* 0x001fe20000000009 */
[----:B------:R-:W-:Y:S02]  /*09b0*/  FFMA R14, R14, R5, R23 ;  /* 0x000000050e0e7223 */ /* 0x000fe40000000017 */
[----:B------:R-:W-:Y:S01]  /*09c0*/  LDS R22, [R2+0xe80] ;  /* 0x000e800002167984 */ /* 0x000fe20000000800 */
[----:B--2---:R-:W-:-:S03]  /*09d0*/  FFMA R20, R8, R11, R9 ;  /* 0x0000000b08147223 */ /* 0x004fc60000000009 */
[----:B------:R-:W0:Y:S02]  /*09e0*/  LDS.128 R8, [R16+0x10] ;  /* 0x0000100010087984 */ /* 0x000e240000000c00 */
[----:B0-----:R-:W-:Y:S02]  /*09f0*/  FFMA R25, R8, R25, R20 ;  /* 0x0000001908197223 */ /* 0x001fe40000000014 */
[----:B------:R-:W0:Y:S04]  /*0a00*/  LDS R20, [R2+0x300] ;  /* 0x0003000002147984 */ /* 0x000e280000000800 */
[----:B------:R-:W1:Y:S01]  /*0a10*/  LDS R8, [R2+0x380] ;  /* 0x0003800002087984 */ /* 0x000e620000000800 */
[----:B------:R-:W-:-:S03]  /*0a20*/  FFMA R9, R4, R9, R25 ;  /* 0x0000000904097223 */ /* 0x000fc60000000019 */
[----:B------:R-:W-:Y:S04]  /*0a30*/  LDS R25, [R2+0x400] ;  /* 0x0004000002197984 */ /* 0x000fe80000000800 */
[----:B------:R-:W-:Y:S01]  /*0a40*/  LDS R4, [R2+0x480] ;  /* 0x0004800002047984 */ /* 0x000fe20000000800 */
[----:B0-----:R-:W-:-:S04]  /*0a50*/  FFMA R9, R20, R10, R9 ;  /* 0x0000000a14097223 */ /* 0x001fc80000000009 */
[----:B-1----:R-:W-:Y:S02]  /*0a60*/  FFMA R20, R8, R11, R9 ;  /* 0x0000000b08147223 */ /* 0x002fe40000000009 */
        /* <DEDUP_REMOVED lines=40> */
[----:B------:R-:W-:Y:S01]  /*0cf0*/  FFMA R20, R4, R9, R20 ;  /* 0x0000000904147223 */ /* 0x000fe20000000014 */
[----:B------:R-:W-:-:S04]  /*0d00*/  IADD3 R4, PT, PT, R26, 0x40, RZ ;  /* 0x000000401a047810 */ /* 0x000fc80007ffe0ff */
[----:B------:R-:W-:Y:S02]  /*0d10*/  ISETP.GE.U32.AND P1, PT, R4, UR14, PT ;  /* 0x0000000e04007c0c */ /* 0x000fe4000bf26070 */
[----:B------:R-:W-:-:S04]  /*0d20*/  SHF.R.S32.HI R4, RZ, 0x1f, R4 ;  /* 0x0000001fff047819 */ /* 0x000fc80000011404 */
[----:B------:R-:W-:Y:S02]  /*0d30*/  ISETP.GE.U32.OR.EX P1, PT, R4, UR15, P0, P1 ;  /* 0x0000000f04007c0c */ /* 0x000fe40008726510 */
[----:B------:R-:W-:Y:S01]  /*0d40*/  LDS R4, [R2+0xe00] ;  /* 0x000e000002047984 */ /* 0x000fe20000000800 */
[----:B0-----:R-:W-:-:S03]  /*0d50*/  FFMA R25, R25, R10, R20 ;  /* 0x0000000a19197223 */ /* 0x001fc60000000014 */
[----:B------:R-:W-:Y:S01]  /*0d60*/  LDS R20, [R2+0xf80] ;  /* 0x000f800002147984 */ /* 0x000fe20000000800 */
[----:B-1----:R-:W-:-:S03]  /*0d70*/  FFMA R5, R8, R11, R25 ;  /* 0x0000000b08057223 */ /* 0x002fc60000000019 */
[----:B------:R-:W-:Y:S04]  /*0d80*/  LDS R25, [R2+0xf00] ;  /* 0x000f000002197984 */ /* 0x000fe80000000800 */
[----:B------:R-:W0:Y:S01]  /*0d90*/  LDS.128 R8, [R16+0x70] ;  /* 0x0000700010087984 */ /* 0x000e220000000c00 */
[----:B------:R-:W-:Y:S01]  /*0da0*/  MOV R24, RZ ;  /* 0x000000ff00187202 */ /* 0x000fe20000000f00 */
[----:B------:R-:W-:Y:S06]  /*0db0*/  BAR.SYNC.DEFER_BLOCKING 0x0 ;  /* 0x0000000000007b1d */ /* 0x000fec0000010000 */
[----:B------:R-:W2:Y:S01]  /*0dc0*/  @!P1 LDG.E R24, desc[UR10][R28.64+0x100] ;  /* 0x0001000a1c189981 */ /* 0x000ea2000c1e1900 */
[----:B------:R-:W-:-:S04]  /*0dd0*/  FFMA R15, R15, R6, R14 ;  /* 0x000000060f0f7223 */ /* 0x000fc8000000000e */
[----:B------:R-:W-:Y:S01]  /*0de0*/  FFMA R23, R12, R7, R15 ;  /* 0x000000070c177223 */ /* 0x000fe2000000000f */
[----:B0-----:R-:W-:Y:S01]  /*0df0*/  FFMA R8, R8, R4, R5 ;  /* 0x0000000408087223 */ /* 0x001fe20000000005 */
[----:B--2---:R-:W-:Y:S01]  /*0e00*/  STS [R3], R24 ;  /* 0x0000001803007388 */ /* 0x004fe20000000800 */
[----:B------:R-:W-:Y:S06]  /*0e10*/  BAR.SYNC.DEFER_BLOCKING 0x0 ;  /* 0x0000000000007b1d */ /* 0x000fec0000010000 */
[----:B------:R-:W-:Y:S04]  /*0e20*/  LDS R12, [R2] ;  /* 0x00000000020c7984 */ /* 0x000fe80000000800 */
[----:B------:R-:W0:Y:S04]  /*0e30*/  LDS.128 R4, [R16] ;  /* 0x0000000010047984 */ /* 0x000e280000000c00 */
[----:B------:R-:W1:Y:S04]  /*0e40*/  LDS R14, [R2+0x80] ;  /* 0x00008000020e7984 */ /* 0x000e680000000800 */
[----:B------:R-:W-:Y:S01]  /*0e50*/  LDS R15, [R2+0x180] ;  /* 0x00018000020f7984 */ /* 0x000fe20000000800 */
[----:B0-----:R-:W-:-:S03]  /*0e60*/  FFMA R13, R4, R12, R13 ;  /* 0x0000000c040d7223 */ /* 0x001fc6000000000d */
[----:B------:R-:W0:Y:S01]  /*0e70*/  LDS R4, [R2+0x100] ;  /* 0x0001000002047984 */ /* 0x000e220000000800 */
[----:B-1----:R-:W-:-:S03]  /*0e80*/  FFMA R5, R14, R5, R13 ;  /* 0x000000050e057223 */ /* 0x002fc6000000000d */
[----:B------:R-:W-:Y:S04]  /*0e90*/  LDS R13, [R2+0x200] ;  /* 0x00020000020d7984 */ /* 0x000fe80000000800 */
[----:B------:R-:W-:Y:S01]  /*0ea0*/  LDS R12, [R2+0x280] ;  /* 0x00028000020c7984 */ /* 0x000fe20000000800 */
[----:B0-----:R-:W-:-:S04]  /*0eb0*/  FFMA R4, R4, R6, R5 ;  /* 0x0000000604047223 */ /* 0x001fc80000000005 */
[----:B------:R-:W-:Y:S02]  /*0ec0*/  FFMA R15, R15, R7, R4 ;  /* 0x000000070f0f7223 */ /* 0x000fe40000000004 */
        /* <DEDUP_REMOVED lines=40> */
[----:B------:R-:W-:-:S04]  /*1150*/  FFMA R5, R12, R5, R13 ;  /* 0x000000050c057223 */ /* 0x000fc8000000000d */
[----:B0-----:R-:W-:Y:S02]  /*1160*/  FFMA R4, R4, R6, R5 ;  /* 0x0000000604047223 */ /* 0x001fe40000000005 */
[----:B------:R-:W-:Y:S02]  /*1170*/  LDS R5, [R2+0xc00] ;  /* 0x000c000002057984 */ /* 0x000fe40000000800 */
[----:B-1----:R-:W-:Y:S02]  /*1180*/  FFMA R7, R15, R7, R4 ;  /* 0x000000070f077223 */ /* 0x002fe40000000004 */
[----:B------:R-:W0:Y:S04]  /*1190*/  LDS.128 R12, [R16+0x60] ;  /* 0x00006000100c7984 */ /* 0x000e280000000c00 */
[----:B------:R-:W1:Y:S04]  /*11a0*/  LDS R4, [R2+0xc80] ;  /* 0x000c800002047984 */ /* 0x000e680000000800 */
[----:B------:R-:W2:Y:S01]  /*11b0*/  LDS R6, [R2+0xd00] ;  /* 0x000d000002067984 */ /* 0x000ea20000000800 */
[----:B------:R-:W-:Y:S01]  /*11c0*/  FFMA R8, R22, R9, R8 ;  /* 0x0000000916087223 */ /* 0x000fe20000000008 */
[----:B0-----:R-:W-:-:S02]  /*11d0*/  FFMA R5, R12, R5, R7 ;  /* 0x000000050c057223 */ /* 0x001fc40000000007 */
[----:B------:R-:W0:Y:S02]  /*11e0*/  LDS R12, [R2+0xd80] ;  /* 0x000d8000020c7984 */ /* 0x000e240000000800 */
[----:B-1----:R-:W-:Y:S02]  /*11f0*/  FFMA R5, R4, R13, R5 ;  /* 0x0000000d04057223 */ /* 0x002fe40000000005 */
[----:B------:R-:W-:Y:S02]  /*1200*/  LDS R13, [R2+0xe00] ;  /* 0x000e0000020d7984 */ /* 0x000fe40000000800 */
[----:B--2---:R-:W-:Y:S02]  /*1210*/  FFMA R9, R6, R14, R5 ;  /* 0x0000000e06097223 */ /* 0x004fe40000000005 */
[----:B------:R-:W1:Y:S02]  /*1220*/  LDS.128 R4, [R16+0x70] ;  /* 0x0000700010047984 */ /* 0x000e640000000c00 */
[----:B0-----:R-:W-:Y:S01]  /*1230*/  FFMA R15, R12, R15, R9 ;  /* 0x0000000f0c0f7223 */ /* 0x001fe20000000009 */
[----:B------:R-:W-:-:S04]  /*1240*/  IADD3 R9, PT, PT, R26, 0x60, RZ ;  /* 0x000000601a097810 */ /* 0x000fc80007ffe0ff */
[----:B------:R-:W-:Y:S02]  /*1250*/  ISETP.GE.U32.AND P1, PT, R9, UR14, PT ;  /* 0x0000000e09007c0c */ /* 0x000fe4000bf26070 */
[----:B------:R-:W-:Y:S01]  /*1260*/  SHF.R.S32.HI R9, RZ, 0x1f, R9 ;  /* 0x0000001fff097819 */ /* 0x000fe20000011409 */
[----:B-1----:R-:W-:Y:S02]  /*1270*/  FFMA R22, R4, R13, R15 ;  /* 0x0000000d04167223 */ /* 0x002fe4000000000f */
[----:B------:R-:W0:Y:S01]  /*1280*/  LDS R13, [R2+0xe80] ;  /* 0x000e8000020d7984 */ /* 0x000e220000000800 */
[----:B------:R-:W-:-:S03]  /*1290*/  ISETP.GE.U32.OR.EX P0, PT, R9, UR15, P0, P1 ;  /* 0x0000000f09007c0c */ /* 0x000fc60008706510 */
[----:B------:R-:W-:Y:S04]  /*12a0*/  LDS R9, [R2+0xf00] ;  /* 0x000f000002097984 */ /* 0x000fe80000000800 */
[----:B------:R-:W-:Y:S01]  /*12b0*/  LDS R4, [R2+0xf80] ;  /* 0x000f800002047984 */ /* 0x000fe20000000800 */
[----:B------:R-:W-:Y:S01]  /*12c0*/  HFMA2 R12, -RZ, RZ, 0, 0 ;  /* 0x00000000ff0c7431 */ /* 0x000fe200000001ff */
[----:B------:R-:W-:Y:S06]  /*12d0*/  BAR.SYNC.DEFER_BLOCKING 0x0 ;  /* 0x0000000000007b1d */ /* 0x000fec0000010000 */
[----:B------:R-:W2:Y:S01]  /*12e0*/  @!P0 LDG.E R12, desc[UR10][R28.64+0x180] ;  /* 0x0001800a1c0c8981 */ /* 0x000ea2000c1e1900 */
[----:B0-----:R-:W-:-:S03]  /*12f0*/  FFMA R22, R13, R5, R22 ;  /* 0x000000050d167223 */ /* 0x001fc60000000016 */
        /* <DEDUP_REMOVED lines=9> */
[----:B------:R-:W-:Y:S01]  /*1390*/  LDS R24, [R2+0x280] ;  /* 0x0002800002187984 */ /* 0x000fe20000000800 */
[----:B0-----:R-:W-:-:S03]  /*13a0*/  FFMA R14, R21, R14, R5 ;  /* 0x0000000e150e7223 */ /* 0x001fc60000000005 */
[----:B------:R-:W-:Y:S01]  /*13b0*/  LDS R5, [R2+0x200] ;  /* 0x0002000002057984 */ /* 0x000fe20000000800 */
[----:B------:R-:W-:-:S03]  /*13c0*/  FFMA R29, R29, R15, R14 ;  /* 0x0000000f1d1d7223 */ /* 0x000fc6000000000e */
[----:B------:R-:W0:Y:S04]  /*13d0*/  LDS.128 R12, [R16+0x10] ;  /* 0x00001000100c7984 */ /* 0x000e280000000c00 */
[----:B------:R-:W-:Y:S01]  /*13e0*/  LDS R21, [R2+0x380] ;  /* 0x0003800002157984 */ /* 0x000fe20000000800 */
[----:B0-----:R-:W-:-:S03]  /*13f0*/  FFMA R5, R12, R5, R29 ;  /* 0x000000050c057223 */ /* 0x001fc6000000001d */
[----:B------:R-:W0:Y:S01]  /*1400*/  LDS R12, [R2+0x300] ;  /* 0x00030000020c7984 */ /* 0x000e220000000800 */
[----:B------:R-:W-:-:S03]  /*1410*/  FFMA R5, R24, R13, R5 ;  /* 0x0000000d18057223 */ /* 0x000fc60000000005 */
[----:B------:R-:W-:Y:S01]  /*1420*/  LDS R24, [R2+0x480] ;  /* 0x0004800002187984 */ /* 0x000fe20000000800 */
[----:B0-----:R-:W-:-:S03]  /*1430*/  FFMA R12, R12, R14, R5 ;  /* 0x0000000e0c0c7223 */ /* 0x001fc60000000005 */
[----:B------:R-:W-:Y:S01]  /*1440*/  LDS R5, [R2+0x400] ;  /* 0x0004000002057984 */ /* 0x000fe20000000800 */
[----:B------:R-:W-:-:S03]  /*1450*/  FFMA R21, R21, R15, R12 ;  /* 0x0000000f15157223 */ /* 0x000fc6000000000c */
[----:B------:R-:W0:Y:S02]  /*1460*/  LDS.128 R12, [R16+0x20] ;  /* 0x00002000100c7984 */ /* 0x000e240000000c00 */
[----:B0-----:R-:W-:Y:S02]  /*1470*/  FFMA R5, R12, R5, R21 ;  /* 0x000000050c057223 */ /* 0x001fe40000000015 */
[----:B------:R-:W0:Y:S04]  /*1480*/  LDS R12, [R2+0x500] ;  /* 0x00050000020c7984 */ /* 0x000e280000000800 */
[----:B------:R-:W1:Y:S01]  /*1490*/  LDS R21, [R2+0x580] ;  /* 0x0005800002157984 */ /* 0x000e620000000800 */
[----:B------:R-:W-:-:S03]  /*14a0*/  FFMA R5, R24, R13, R5 ;  /* 0x0000000d18057223 */ /* 0x000fc60000000005 */
[----:B------:R-:W-:Y:S01]  /*14b0*/  LDS R24, [R2+0x680] ;  /* 0x0006800002187984 */ /* 0x000fe20000000800 */
[----:B0-----:R-:W-:-:S03]  /*14c0*/  FFMA R12, R12, R14, R5 ;  /* 0x0000000e0c0c7223 */ /* 0x001fc60000000005 */
[----:B------:R-:W-:Y:S01]  /*14d0*/  LDS R5, [R2+0x600] ;  /* 0x0006000002057984 */ /* 0x000fe20000000800 */
[----:B-1----:R-:W-:-:S03]  /*14e0*/  FFMA R21, R21, R15, R12 ;  /* 0x0000000f15157223 */ /* 0x002fc6000000000c */
        /* <DEDUP_REMOVED lines=36> */
[----:B------:R-:W0:Y:S01]  /*1730*/  LDS.128 R12, [R16+0x70] ;  /* 0x00007000100c7984 */ /* 0x000e220000000c00 */
[----:B------:R-:W-:-:S04]  /*1740*/  UIADD3 UR4, UP0, UPT, UR4, 0x1, URZ ;  /* 0x0000000104047890 */ /* 0x000fc8000ff1e0ff */
[----:B------:R-:W-:Y:S02]  /*1750*/  UIADD3.X UR5, UPT, UPT, URZ, UR5, URZ, UP0, !UPT ;  /* 0x00000005ff057290 */ /* 0x000fe400087fe4ff */
[----:B------:R-:W-:Y:S01]  /*1760*/  UISETP.GT.U32.AND UP0, UPT, UR6, UR4, UPT ;  /* 0x000000040600728c */ /* 0x000fe2000bf04070 */
[----:B0-----:R-:W-:Y:S02]  /*1770*/  FFMA R21, R12, R5, R21 ;  /* 0x000000050c157223 */ /* 0x001fe40000000015 */
[----:B------:R-:W0:Y:S04]  /*1780*/  LDS R5, [R2+0xf00] ;  /* 0x000f000002057984 */ /* 0x000e280000000800 */
[----:B------:R-:W1:Y:S01]  /*1790*/  LDS R12, [R2+0xf80] ;  /* 0x000f8000020c7984 */ /* 0x000e620000000800 */
[----:B------:R-:W-:Y:S01]  /*17a0*/  UISETP.GT.U32.AND.EX UP0, UPT, UR7, UR5, UPT, UP0 ;  /* 0x000000050700728c */ /* 0x000fe2000bf04100 */
[----:B------:R-:W-:Y:S01]  /*17b0*/  FFMA R24, R24, R13, R21 ;  /* 0x0000000d18187223 */ /* 0x000fe20000000015 */
[----:B------:R-:W-:Y:S01]  /*17c0*/  FFMA R25, R25, R10, R8 ;  /* 0x0000000a19197223 */ /* 0x000fe20000000008 */
[----:B------:R-:W-:Y:S01]  /*17d0*/  FFMA R9, R9, R6, R22 ;  /* 0x0000000609097223 */ /* 0x000fe20000000016 */
[----:B------:R-:W-:-:S02]  /*17e0*/  IADD3 R17, PT, PT, R17, 0x20, RZ ;  /* 0x0000002011117810 */ /* 0x000fc40007ffe0ff */
[----:B------:R-:W-:Y:S01]  /*17f0*/  FFMA R25, R20, R11, R25 ;  /* 0x0000000b14197223 */ /* 0x000fe20000000019 */
[----:B------:R-:W-:Y:S01]  /*1800*/  FFMA R13, R4, R7, R9 ;  /* 0x00000007040d7223 */ /* 0x000fe20000000009 */
[----:B------:R-:W-:Y:S01]  /*1810*/  IADD3 R18, PT, PT, R18, 0x20, RZ ;  /* 0x0000002012127810 */ /* 0x000fe20007ffe0ff */
[----:B0-----:R-:W-:-:S04]  /*1820*/  FFMA R5, R5, R14, R24 ;  /* 0x0000000e05057223 */ /* 0x001fc80000000018 */
[----:B-1----:R-:W-:Y:S01]  /*1830*/  FFMA R21, R12, R15, R5 ;  /* 0x0000000f0c157223 */ /* 0x002fe20000000005 */
[----:B------:R-:W-:Y:S06]  /*1840*/  BAR.SYNC.DEFER_BLOCKING 0x0 ;  /* 0x0000000000007b1d */ /* 0x000fec0000010000 */
[----:B------:R-:W-:Y:S05]  /*1850*/  BRA.U UP0, `(.L_x_1) ;  /* 0xffffffe9007c7547 */ /* 0x000fea000b83ffff */
.L_x_0:
[----:B------:R-:W0:Y:S01]  /*1860*/  LDCU.64 UR8, c[0x0][0x3a0] ;  /* 0x00007400ff0877ac */ /* 0x000e220008000a00 */
[C---:B------:R-:W-:Y:S02]  /*1870*/  IADD3 R0, PT, PT, R26.reuse, 0x20, RZ ;  /* 0x000000201a007810 */ /* 0x040fe40007ffe0ff */
[----:B------:R-:W-:Y:S01]  /*1880*/  IADD3 R2, PT, PT, R26, 0x40, RZ ;  /* 0x000000401a027810 */ /* 0x000fe20007ffe0ff */
[----:B------:R-:W1:Y:S01]  /*1890*/  LDCU.128 UR4, c[0x0][0x390] ;  /* 0x00007200ff0477ac */ /* 0x000e620008000c00 */
[--C-:B------:R-:W-:Y:S02]  /*18a0*/  SHF.R.S32.HI R27, RZ, 0x1f, R26.reuse ;  /* 0x0000001fff1b7819 */ /* 0x100fe4000001141a */
[----:B0-----:R-:W-:Y:S01]  /*18b0*/  ISETP.GE.U32.AND P3, PT, R0, UR8, PT ;  /* 0x0000000800007c0c */ /* 0x001fe2000bf66070 */
[----:B------:R-:W-:Y:S01]  /*18c0*/  IMAD.WIDE.U32 R4, R19, UR8, R26 ;  /* 0x0000000813047c25 */ /* 0x000fe2000f8e001a */
[----:B------:R-:W-:Y:S02]  /*18d0*/  SHF.R.S32.HI R0, RZ, 0x1f, R0 ;  /* 0x0000001fff007819 */ /* 0x000fe40000011400 */
[----:B------:R-:W-:-:S02]  /*18e0*/  ISETP.GE.U32.AND P4, PT, R2, UR8, PT ;  /* 0x0000000802007c0c */ /* 0x000fc4000bf86070 */
[----:B------:R-:W-:Y:S02]  /*18f0*/  ISETP.GE.U32.AND.EX P3, PT, R0, UR9, PT, P3 ;  /* 0x0000000900007c0c */ /* 0x000fe4000bf66130 */
[C---:B------:R-:W-:Y:S02]  /*1900*/  IADD3 R0, PT, PT, R26.reuse, 0x60, RZ ;  /* 0x000000601a007810 */ /* 0x040fe40007ffe0ff */
[----:B------:R-:W-:Y:S02]  /*1910*/  SHF.R.S32.HI R2, RZ, 0x1f, R2 ;  /* 0x0000001fff027819 */ /* 0x000fe40000011402 */
[----:B------:R-:W-:Y:S02]  /*1920*/  ISETP.GE.U32.AND P2, PT, R26, UR8, PT ;  /* 0x000000081a007c0c */ /* 0x000fe4000bf46070 */
[----:B------:R-:W-:Y:S02]  /*1930*/  ISETP.GE.U32.AND P1, PT, R0, UR8, PT ;  /* 0x0000000800007c0c */ /* 0x000fe4000bf26070 */
[----:B------:R-:W-:-:S02]  /*1940*/  SHF.R.S32.HI R0, RZ, 0x1f, R0 ;  /* 0x0000001fff007819 */ /* 0x000fc40000011400 */
[----:B------:R-:W-:Y:S02]  /*1950*/  ISETP.GE.U32.AND.EX P4, PT, R2, UR9, PT, P4 ;  /* 0x0000000902007c0c */ /* 0x000fe4000bf86140 */
[----:B------:R-:W-:Y:S02]  /*1960*/  ISETP.GE.U32.AND.EX P2, PT, R27, UR9, PT, P2 ;  /* 0x000000091b007c0c */ /* 0x000fe4000bf46120 */
[C---:B-1----:R-:W-:Y:S02]  /*1970*/  ISETP.LT.U32.AND P5, PT, R19.reuse, UR6, PT ;  /* 0x0000000613007c0c */ /* 0x042fe4000bfa1070 */
[C---:B------:R-:W-:Y:S01]  /*1980*/  ISETP.GE.U32.AND P0, PT, R19.reuse, UR6, PT ;  /* 0x0000000613007c0c */ /* 0x040fe2000bf06070 */
[----:B------:R-:W-:Y:S01]  /*1990*/  IMAD R19, R19, UR9, R5 ;  /* 0x0000000913137c24 */ /* 0x000fe2000f8e0205 */
[----:B------:R-:W-:Y:S02]  /*19a0*/  ISETP.GE.U32.AND.EX P1, PT, R0, UR9, PT, P1 ;  /* 0x0000000900007c0c */ /* 0x000fe4000bf26110 */
[----:B------:R-:W-:-:S02]  /*19b0*/  ISETP.LT.U32.AND.EX P2, PT, RZ, UR7, !P2, P5 ;  /* 0x00000007ff007c0c */ /* 0x000fc4000d741150 */
[----:B------:R-:W-:Y:S02]  /*19c0*/  ISETP.GE.U32.OR.EX P3, PT, RZ, UR7, P3, P0 ;  /* 0x00000007ff007c0c */ /* 0x000fe40009f66500 */
[----:B------:R-:W-:Y:S02]  /*19d0*/  ISETP.GE.U32.OR.EX P4, PT, RZ, UR7, P4, P0 ;  /* 0x00000007ff007c0c */ /* 0x000fe4000a786500 */
[----:B------:R-:W-:Y:S02]  /*19e0*/  ISETP.GE.U32.OR.EX P1, PT, RZ, UR7, P1, P0 ;  /* 0x00000007ff007c0c */ /* 0x000fe40008f26500 */
[----:B------:R-:W-:-:S04]  /*19f0*/  LEA R2, P5, R4, UR4, 0x2 ;  /* 0x0000000404027c11 */ /* 0x000fc8000f8a10ff */
[----:B------:R-:W-:-:S05]  /*1a00*/  LEA.HI.X R3, R4, UR5, R19, 0x2, P5 ;  /* 0x0000000504037c11 */ /* 0x000fca000a8f1413 */
[----:B------:R0:W-:Y:S04]  /*1a10*/  @P2 STG.E desc[UR10][R2.64], R23 ;  /* 0x0000001702002986 */ /* 0x0001e8000c10190a */
[----:B------:R0:W-:Y:S04]  /*1a20*/  @!P3 STG.E desc[UR10][R2.64+0x80], R25 ;  /* 0x000080190200b986 */ /* 0x0001e8000c10190a */
[----:B------:R0:W-:Y:S01]  /*1a30*/  @!P4 STG.E desc[UR10][R2.64+0x100], R13 ;  /* 0x0001000d0200c986 */ /* 0x0001e2000c10190a */
[----:B------:R-:W-:Y:S05]  /*1a40*/  @P1 EXIT ;  /* 0x000000000000194d */ /* 0x000fea0003800000 */
[----:B------:R-:W-:Y:S01]  /*1a50*/  STG.E desc[UR10][R2.64+0x180], R21 ;  /* 0x0001801502007986 */ /* 0x000fe2000c10190a */
[----:B------:R-:W-:Y:S05]  /*1a60*/  EXIT ;  /* 0x000000000000794d */ /* 0x000fea0003800000 */
.L_x_2:
[----:B------:R-:W-:-:S00]  /*1a70*/  BRA `(.L_x_2) ;  /* 0xfffffffc00fc7947 */ /* 0x000fc0000383ffff */
[----:B------:R-:W-:-:S00]  /*1a80*/  NOP ;  /* 0x0000000000007918 */ /* 0x000fc00000000000 */
[----:B------:R-:W-:-:S00]  /*1a90*/  NOP ;  /* 0x0000000000007918 */ /* 0x000fc00000000000 */
[----:B------:R-:W-:-:S00]  /*1aa0*/  NOP ;  /* 0x0000000000007918 */ /* 0x000fc00000000000 */
[----:B------:R-:W-:-:S00]  /*1ab0*/  NOP ;  /* 0x0000000000007918 */ /* 0x000fc00000000000 */
[----:B------:R-:W-:-:S00]  /*1ac0*/  NOP ;  /* 0x0000000000007918 */ /* 0x000fc00000000000 */
[----:B------:R-:W-:-:S00]  /*1ad0*/  NOP ;  /* 0x0000000000007918 */ /* 0x000fc00000000000 */
[----:B------:R-:W-:-:S00]  /*1ae0*/  NOP ;  /* 0x0000000000007918 */ /* 0x000fc00000000000 */
[----:B------:R-:W-:-:S00]  /*1af0*/  NOP ;  /* 0x0000000000007918 */ /* 0x000fc00000000000 */
.L_x_3:


//--------------------- .nv.shared._Z6matmulPKfS0_Pfmmm --------------------------
	.section	.nv.shared._Z6matmulPKfS0_Pfmmm,"aw",@nobits
	.sectionflags	@""
	.align	4
.nv.shared._Z6matmulPKfS0_Pfmmm:
	.zero		9216


//--------------------- .nv.shared.reserved.0     --------------------------
	.section	.nv.shared.reserved.0,"aw",@nobits
	.weak		__nv_reservedSMEM_offset_0_alias
	.size		__nv_reservedSMEM_offset_0_alias, 0, 64
	.other		__nv_reservedSMEM_offset_0_alias,@"STO_CUDA_RESERVED_SHARED STV_DEFAULT"
__nv_reservedSMEM_offset_0_alias:
	.zero		0
	.zero		64


//--------------------- .nv.constant0._Z6matmulPKfS0_Pfmmm --------------------------
	.section	.nv.constant0._Z6matmulPKfS0_Pfmmm,"a",@progbits
	.sectionflags	@""
	.align	4
.nv.constant0._Z6matmulPKfS0_Pfmmm:
	.zero		944


//--------------------- SYMBOLS --------------------------

	.type		.nv.reservedSmem.offset0,@object
	.size		.nv.reservedSmem.offset0,0x4
	.type		.nv.reservedSmem.cap,@object
	.size		.nv.reservedSmem.cap,0x4
